//
// Generated by NVIDIA NVVM Compiler
//
// Compiler Build ID: CL-36424714
// Cuda compilation tools, release 13.0, V13.0.88
// Based on NVVM 20.0.0
//

.version 9.0
.target sm_100
.address_size 64

	// .globl	_Z9init_randP17curandStateXORWOWii
.global .align 4 .b8 precalc_xorwow_matrix[102400];
.global .align 4 .b8 precalc_xorwow_offset_matrix[102400];
.global .align 4 .b8 mrg32k3aM1[2304];
.global .align 4 .b8 mrg32k3aM2[2304];
.global .align 4 .b8 mrg32k3aM1SubSeq[2016];
.global .align 4 .b8 mrg32k3aM2SubSeq[2016];
.global .align 4 .b8 mrg32k3aM1Seq[2304];
.global .align 4 .b8 mrg32k3aM2Seq[2304];
.const .align 8 .b8 __cr_lgamma_table[72];

.visible .entry _Z9init_randP17curandStateXORWOWii(
	.param .u64 .ptr .align 1 _Z9init_randP17curandStateXORWOWii_param_0,
	.param .u32 _Z9init_randP17curandStateXORWOWii_param_1,
	.param .u32 _Z9init_randP17curandStateXORWOWii_param_2
)
{
	.reg .pred 	%p<27>;
	.reg .b32 	%r<423>;
	.reg .b64 	%rd<18>;

	ld.param.u64 	%rd9, [_Z9init_randP17curandStateXORWOWii_param_0];
	ld.param.u32 	%r190, [_Z9init_randP17curandStateXORWOWii_param_1];
	ld.param.u32 	%r191, [_Z9init_randP17curandStateXORWOWii_param_2];
	mov.u32 	%r192, %ctaid.x;
	mov.u32 	%r1, %ntid.x;
	mov.u32 	%r193, %tid.x;
	mad.lo.s32 	%r327, %r192, %r1, %r193;
	setp.ge.s32 	%p1, %r327, %r190;
	@%p1 bra 	$L__BB0_47;
	setp.lt.s32 	%p2, %r191, 1;
	@%p2 bra 	$L__BB0_47;
	cvta.to.global.u64 	%rd1, %rd9;
	mov.u32 	%r194, %nctaid.x;
	mul.lo.s32 	%r3, %r194, %r1;
	mov.u64 	%rd12, precalc_xorwow_matrix;
$L__BB0_3:
	mul.lo.s32 	%r5, %r327, %r191;
	cvt.s64.s32 	%rd2, %r327;
	mov.b32 	%r328, 0;
$L__BB0_4:
	cvt.u32.u64 	%r196, %rd2;
	setp.eq.s32 	%p3, %r196, 0;
	add.s32 	%r7, %r328, 1;
	add.s32 	%r197, %r328, %r5;
	mul.wide.s32 	%rd10, %r197, 48;
	add.s64 	%rd3, %rd1, %rd10;
	xor.b32  	%r198, %r7, -1429050551;
	mul.lo.s32 	%r199, %r198, 1099087573;
	add.s32 	%r200, %r199, -638133224;
	add.s32 	%r201, %r199, 123456789;
	st.global.v2.u32 	[%rd3], {%r200, %r201};
	xor.b32  	%r202, %r199, 362436069;
	mov.b32 	%r203, -123459836;
	st.global.v2.u32 	[%rd3+8], {%r202, %r203};
	add.s32 	%r204, %r199, 5783321;
	mov.b32 	%r205, -589760388;
	st.global.v2.u32 	[%rd3+16], {%r205, %r204};
	@%p3 bra 	$L__BB0_45;
	mov.b32 	%r329, 0;
	mov.u64 	%rd17, %rd2;
$L__BB0_6:
	and.b64  	%rd5, %rd17, 3;
	setp.eq.s64 	%p4, %rd5, 0;
	@%p4 bra 	$L__BB0_44;
	mul.wide.u32 	%rd11, %r329, 3200;
	add.s64 	%rd8, %rd12, %rd11;
	cvt.u32.u64 	%r188, %rd5;
	mov.b32 	%r330, 0;
$L__BB0_8:
	mov.b32 	%r337, 0;
	mov.u32 	%r338, %r337;
	mov.u32 	%r339, %r337;
	mov.u32 	%r340, %r337;
	mov.u32 	%r341, %r337;
	mov.u32 	%r336, %r337;
$L__BB0_9:
	mul.wide.u32 	%rd13, %r336, 4;
	add.s64 	%rd14, %rd3, %rd13;
	ld.global.u32 	%r16, [%rd14+4];
	shl.b32 	%r17, %r336, 5;
	mov.b32 	%r342, 0;
$L__BB0_10:
	.pragma "nounroll";
	shr.u32 	%r210, %r16, %r342;
	and.b32  	%r211, %r210, 1;
	setp.eq.b32 	%p5, %r211, 1;
	add.s32 	%r212, %r17, %r342;
	mul.lo.s32 	%r213, %r212, 5;
	mul.wide.u32 	%rd15, %r213, 4;
	add.s64 	%rd6, %rd8, %rd15;
	@%p5 bra 	$L__BB0_48;
$L__BB0_11:
	and.b32  	%r220, %r210, 2;
	setp.eq.s32 	%p6, %r220, 0;
	@%p6 bra 	$L__BB0_13;
	ld.global.u32 	%r221, [%rd6+20];
	xor.b32  	%r341, %r341, %r221;
	ld.global.u32 	%r222, [%rd6+24];
	xor.b32  	%r340, %r340, %r222;
	ld.global.u32 	%r223, [%rd6+28];
	xor.b32  	%r339, %r339, %r223;
	ld.global.u32 	%r224, [%rd6+32];
	xor.b32  	%r338, %r338, %r224;
	ld.global.u32 	%r225, [%rd6+36];
	xor.b32  	%r337, %r337, %r225;
$L__BB0_13:
	and.b32  	%r227, %r210, 4;
	setp.eq.s32 	%p7, %r227, 0;
	@%p7 bra 	$L__BB0_15;
	ld.global.u32 	%r228, [%rd6+40];
	xor.b32  	%r341, %r341, %r228;
	ld.global.u32 	%r229, [%rd6+44];
	xor.b32  	%r340, %r340, %r229;
	ld.global.u32 	%r230, [%rd6+48];
	xor.b32  	%r339, %r339, %r230;
	ld.global.u32 	%r231, [%rd6+52];
	xor.b32  	%r338, %r338, %r231;
	ld.global.u32 	%r232, [%rd6+56];
	xor.b32  	%r337, %r337, %r232;
$L__BB0_15:
	and.b32  	%r234, %r210, 8;
	setp.eq.s32 	%p8, %r234, 0;
	@%p8 bra 	$L__BB0_17;
	ld.global.u32 	%r235, [%rd6+60];
	xor.b32  	%r341, %r341, %r235;
	ld.global.u32 	%r236, [%rd6+64];
	xor.b32  	%r340, %r340, %r236;
	ld.global.u32 	%r237, [%rd6+68];
	xor.b32  	%r339, %r339, %r237;
	ld.global.u32 	%r238, [%rd6+72];
	xor.b32  	%r338, %r338, %r238;
	ld.global.u32 	%r239, [%rd6+76];
	xor.b32  	%r337, %r337, %r239;
$L__BB0_17:
	and.b32  	%r241, %r210, 16;
	setp.eq.s32 	%p9, %r241, 0;
	@%p9 bra 	$L__BB0_19;
	ld.global.u32 	%r242, [%rd6+80];
	xor.b32  	%r341, %r341, %r242;
	ld.global.u32 	%r243, [%rd6+84];
	xor.b32  	%r340, %r340, %r243;
	ld.global.u32 	%r244, [%rd6+88];
	xor.b32  	%r339, %r339, %r244;
	ld.global.u32 	%r245, [%rd6+92];
	xor.b32  	%r338, %r338, %r245;
	ld.global.u32 	%r246, [%rd6+96];
	xor.b32  	%r337, %r337, %r246;
$L__BB0_19:
	and.b32  	%r248, %r210, 32;
	setp.eq.s32 	%p10, %r248, 0;
	@%p10 bra 	$L__BB0_21;
	ld.global.u32 	%r249, [%rd6+100];
	xor.b32  	%r341, %r341, %r249;
	ld.global.u32 	%r250, [%rd6+104];
	xor.b32  	%r340, %r340, %r250;
	ld.global.u32 	%r251, [%rd6+108];
	xor.b32  	%r339, %r339, %r251;
	ld.global.u32 	%r252, [%rd6+112];
	xor.b32  	%r338, %r338, %r252;
	ld.global.u32 	%r253, [%rd6+116];
	xor.b32  	%r337, %r337, %r253;
$L__BB0_21:
	and.b32  	%r255, %r210, 64;
	setp.eq.s32 	%p11, %r255, 0;
	@%p11 bra 	$L__BB0_23;
	ld.global.u32 	%r256, [%rd6+120];
	xor.b32  	%r341, %r341, %r256;
	ld.global.u32 	%r257, [%rd6+124];
	xor.b32  	%r340, %r340, %r257;
	ld.global.u32 	%r258, [%rd6+128];
	xor.b32  	%r339, %r339, %r258;
	ld.global.u32 	%r259, [%rd6+132];
	xor.b32  	%r338, %r338, %r259;
	ld.global.u32 	%r260, [%rd6+136];
	xor.b32  	%r337, %r337, %r260;
$L__BB0_23:
	and.b32  	%r262, %r210, 128;
	setp.eq.s32 	%p12, %r262, 0;
	@%p12 bra 	$L__BB0_25;
	ld.global.u32 	%r263, [%rd6+140];
	xor.b32  	%r341, %r341, %r263;
	ld.global.u32 	%r264, [%rd6+144];
	xor.b32  	%r340, %r340, %r264;
	ld.global.u32 	%r265, [%rd6+148];
	xor.b32  	%r339, %r339, %r265;
	ld.global.u32 	%r266, [%rd6+152];
	xor.b32  	%r338, %r338, %r266;
	ld.global.u32 	%r267, [%rd6+156];
	xor.b32  	%r337, %r337, %r267;
$L__BB0_25:
	and.b32  	%r269, %r210, 256;
	setp.eq.s32 	%p13, %r269, 0;
	@%p13 bra 	$L__BB0_27;
	ld.global.u32 	%r270, [%rd6+160];
	xor.b32  	%r341, %r341, %r270;
	ld.global.u32 	%r271, [%rd6+164];
	xor.b32  	%r340, %r340, %r271;
	ld.global.u32 	%r272, [%rd6+168];
	xor.b32  	%r339, %r339, %r272;
	ld.global.u32 	%r273, [%rd6+172];
	xor.b32  	%r338, %r338, %r273;
	ld.global.u32 	%r274, [%rd6+176];
	xor.b32  	%r337, %r337, %r274;
$L__BB0_27:
	and.b32  	%r276, %r210, 512;
	setp.eq.s32 	%p14, %r276, 0;
	@%p14 bra 	$L__BB0_29;
	ld.global.u32 	%r277, [%rd6+180];
	xor.b32  	%r341, %r341, %r277;
	ld.global.u32 	%r278, [%rd6+184];
	xor.b32  	%r340, %r340, %r278;
	ld.global.u32 	%r279, [%rd6+188];
	xor.b32  	%r339, %r339, %r279;
	ld.global.u32 	%r280, [%rd6+192];
	xor.b32  	%r338, %r338, %r280;
	ld.global.u32 	%r281, [%rd6+196];
	xor.b32  	%r337, %r337, %r281;
$L__BB0_29:
	and.b32  	%r283, %r210, 1024;
	setp.eq.s32 	%p15, %r283, 0;
	@%p15 bra 	$L__BB0_31;
	ld.global.u32 	%r284, [%rd6+200];
	xor.b32  	%r341, %r341, %r284;
	ld.global.u32 	%r285, [%rd6+204];
	xor.b32  	%r340, %r340, %r285;
	ld.global.u32 	%r286, [%rd6+208];
	xor.b32  	%r339, %r339, %r286;
	ld.global.u32 	%r287, [%rd6+212];
	xor.b32  	%r338, %r338, %r287;
	ld.global.u32 	%r288, [%rd6+216];
	xor.b32  	%r337, %r337, %r288;
$L__BB0_31:
	and.b32  	%r290, %r210, 2048;
	setp.eq.s32 	%p16, %r290, 0;
	@%p16 bra 	$L__BB0_33;
	ld.global.u32 	%r291, [%rd6+220];
	xor.b32  	%r341, %r341, %r291;
	ld.global.u32 	%r292, [%rd6+224];
	xor.b32  	%r340, %r340, %r292;
	ld.global.u32 	%r293, [%rd6+228];
	xor.b32  	%r339, %r339, %r293;
	ld.global.u32 	%r294, [%rd6+232];
	xor.b32  	%r338, %r338, %r294;
	ld.global.u32 	%r295, [%rd6+236];
	xor.b32  	%r337, %r337, %r295;
$L__BB0_33:
	and.b32  	%r297, %r210, 4096;
	setp.eq.s32 	%p17, %r297, 0;
	@%p17 bra 	$L__BB0_35;
	ld.global.u32 	%r298, [%rd6+240];
	xor.b32  	%r341, %r341, %r298;
	ld.global.u32 	%r299, [%rd6+244];
	xor.b32  	%r340, %r340, %r299;
	ld.global.u32 	%r300, [%rd6+248];
	xor.b32  	%r339, %r339, %r300;
	ld.global.u32 	%r301, [%rd6+252];
	xor.b32  	%r338, %r338, %r301;
	ld.global.u32 	%r302, [%rd6+256];
	xor.b32  	%r337, %r337, %r302;
$L__BB0_35:
	and.b32  	%r304, %r210, 8192;
	setp.eq.s32 	%p18, %r304, 0;
	@%p18 bra 	$L__BB0_37;
	ld.global.u32 	%r305, [%rd6+260];
	xor.b32  	%r341, %r341, %r305;
	ld.global.u32 	%r306, [%rd6+264];
	xor.b32  	%r340, %r340, %r306;
	ld.global.u32 	%r307, [%rd6+268];
	xor.b32  	%r339, %r339, %r307;
	ld.global.u32 	%r308, [%rd6+272];
	xor.b32  	%r338, %r338, %r308;
	ld.global.u32 	%r309, [%rd6+276];
	xor.b32  	%r337, %r337, %r309;
$L__BB0_37:
	and.b32  	%r311, %r210, 16384;
	setp.eq.s32 	%p19, %r311, 0;
	@%p19 bra 	$L__BB0_39;
	ld.global.u32 	%r312, [%rd6+280];
	xor.b32  	%r341, %r341, %r312;
	ld.global.u32 	%r313, [%rd6+284];
	xor.b32  	%r340, %r340, %r313;
	ld.global.u32 	%r314, [%rd6+288];
	xor.b32  	%r339, %r339, %r314;
	ld.global.u32 	%r315, [%rd6+292];
	xor.b32  	%r338, %r338, %r315;
	ld.global.u32 	%r316, [%rd6+296];
	xor.b32  	%r337, %r337, %r316;
$L__BB0_39:
	and.b32  	%r318, %r210, 32768;
	setp.eq.s32 	%p20, %r318, 0;
	@%p20 bra 	$L__BB0_41;
	ld.global.u32 	%r319, [%rd6+300];
	xor.b32  	%r341, %r341, %r319;
	ld.global.u32 	%r320, [%rd6+304];
	xor.b32  	%r340, %r340, %r320;
	ld.global.u32 	%r321, [%rd6+308];
	xor.b32  	%r339, %r339, %r321;
	ld.global.u32 	%r322, [%rd6+312];
	xor.b32  	%r338, %r338, %r322;
	ld.global.u32 	%r323, [%rd6+316];
	xor.b32  	%r337, %r337, %r323;
$L__BB0_41:
	add.s32 	%r342, %r342, 16;
	setp.ne.s32 	%p21, %r342, 32;
	@%p21 bra 	$L__BB0_10;
	mad.lo.s32 	%r324, %r336, -31, %r17;
	add.s32 	%r336, %r324, 1;
	setp.eq.s32 	%p22, %r336, 5;
	@%p22 bra 	$L__BB0_43;
	bra.uni 	$L__BB0_9;
$L__BB0_43:
	st.global.u32 	[%rd3+4], %r341;
	st.global.u32 	[%rd3+8], %r340;
	st.global.u32 	[%rd3+12], %r339;
	st.global.u32 	[%rd3+16], %r338;
	st.global.u32 	[%rd3+20], %r337;
	add.s32 	%r330, %r330, 1;
	setp.lt.u32 	%p23, %r330, %r188;
	@%p23 bra 	$L__BB0_8;
$L__BB0_44:
	shr.u64 	%rd7, %rd17, 2;
	add.s32 	%r329, %r329, 1;
	setp.gt.u64 	%p24, %rd17, 3;
	mov.u64 	%rd17, %rd7;
	@%p24 bra 	$L__BB0_6;
$L__BB0_45:
	mov.b32 	%r325, 0;
	st.global.v2.u32 	[%rd3+24], {%r325, %r325};
	st.global.u32 	[%rd3+32], %r325;
	mov.b64 	%rd16, 0;
	st.global.u64 	[%rd3+40], %rd16;
	setp.eq.s32 	%p25, %r7, %r191;
	mov.u32 	%r328, %r7;
	@%p25 bra 	$L__BB0_46;
	bra.uni 	$L__BB0_4;
$L__BB0_46:
	cvt.u32.u64 	%r326, %rd2;
	add.s32 	%r327, %r326, %r3;
	setp.lt.s32 	%p26, %r327, %r190;
	@%p26 bra 	$L__BB0_3;
$L__BB0_47:
	ret;
$L__BB0_48:
	ld.global.u32 	%r214, [%rd6];
	xor.b32  	%r341, %r341, %r214;
	ld.global.u32 	%r215, [%rd6+4];
	xor.b32  	%r340, %r340, %r215;
	ld.global.u32 	%r216, [%rd6+8];
	xor.b32  	%r339, %r339, %r216;
	ld.global.u32 	%r217, [%rd6+12];
	xor.b32  	%r338, %r338, %r217;
	ld.global.u32 	%r218, [%rd6+16];
	xor.b32  	%r337, %r337, %r218;
	bra.uni 	$L__BB0_11;

}


// ===== COMPILED SASS (sm_100) =====

	.target	sm_100

	.elftype	@"ET_EXEC"


//--------------------- .note.nv.tkinfo           --------------------------
	.section	.note.nv.tkinfo,"",@"SHT_NOTE"
	.sectionflags	@"SHF_NOTE_NV_TKINFO"
	.tkinfo
        /*0018*/ 	.word	0x00000002
        /*0030*/ 	.string	""
        /*0030*/ 	.string	"ptxas"
        /*0030*/ 	.string	"Cuda compilation tools, release 13.0, V13.0.88"
        /*0030*/ 	.string	"Build cuda_13.0.r13.0/compiler.36424714_0"
        /*0030*/ 	.string	"-arch sm_100 -m 64 "



//--------------------- .note.nv.cuinfo           --------------------------
	.section	.note.nv.cuinfo,"",@"SHT_NOTE"
	.sectionflags	@"SHF_NOTE_NV_CUINFO"
        /*0018*/ 	.short	0x0002
        /*001a*/ 	.short	0x0064
        /*001c*/ 	.short	0x0082
	.zero		2


//--------------------- .nv.info                  --------------------------
	.section	.nv.info,"",@"SHT_CUDA_INFO"
	.align	4


	//----- nvinfo : EIATTR_REGCOUNT
	.align		4
        /*0000*/ 	.byte	0x04, 0x2f
        /*0002*/ 	.short	(.L_10 - .L_9)
	.align		4
.L_9:
        /*0004*/ 	.word	index@(_Z9init_randP17curandStateXORWOWii)
        /*0008*/ 	.word	0x00000020


	//----- nvinfo : EIATTR_FRAME_SIZE
	.align		4
.L_10:
        /*000c*/ 	.byte	0x04, 0x11
        /*000e*/ 	.short	(.L_12 - .L_11)
	.align		4
.L_11:
        /*0010*/ 	.word	index@(_Z9init_randP17curandStateXORWOWii)
        /*0014*/ 	.word	0x00000000


	//----- nvinfo : EIATTR_MIN_STACK_SIZE
	.align		4
.L_12:
        /*0018*/ 	.byte	0x04, 0x12
        /*001a*/ 	.short	(.L_14 - .L_13)
	.align		4
.L_13:
        /*001c*/ 	.word	index@(_Z9init_randP17curandStateXORWOWii)
        /*0020*/ 	.word	0x00000000
.L_14:


//--------------------- .nv.compat                --------------------------
	.section	.nv.compat,"",@"SHT_CUDA_COMPAT_INFO"
	.align	4
        /*0000*/ 	.byte	0x02, 0x09, 0x00, 0x00, 0x02, 0x02, 0x01, 0x00, 0x02, 0x05, 0x05, 0x00, 0x03, 0x07, 0x01, 0x01
        /*0010*/ 	.byte	0x02, 0x03, 0x00, 0x00, 0x02, 0x06, 0x01, 0x00, 0x04, 0x0b, 0x08, 0x00, 0x09, 0x00, 0x00, 0x00
        /*0020*/ 	.byte	0x00, 0x00, 0x00, 0x00


//--------------------- .nv.info._Z9init_randP17curandStateXORWOWii --------------------------
	.section	.nv.info._Z9init_randP17curandStateXORWOWii,"",@"SHT_CUDA_INFO"
	.sectionflags	@""
	.align	4


	//----- nvinfo : EIATTR_CUDA_API_VERSION
	.align		4
        /*0000*/ 	.byte	0x04, 0x37
        /*0002*/ 	.short	(.L_16 - .L_15)
.L_15:
        /*0004*/ 	.word	0x00000082


	//----- nvinfo : EIATTR_KPARAM_INFO
	.align		4
.L_16:
        /*0008*/ 	.byte	0x04, 0x17
        /*000a*/ 	.short	(.L_18 - .L_17)
.L_17:
        /*000c*/ 	.word	0x00000000
        /*0010*/ 	.short	0x0002
        /*0012*/ 	.short	0x000c
        /*0014*/ 	.byte	0x00, 0xf0, 0x11, 0x00


	//----- nvinfo : EIATTR_KPARAM_INFO
	.align		4
.L_18:
        /*0018*/ 	.byte	0x04, 0x17
        /*001a*/ 	.short	(.L_20 - .L_19)
.L_19:
        /*001c*/ 	.word	0x00000000
        /*0020*/ 	.short	0x0001
        /*0022*/ 	.short	0x0008
        /*0024*/ 	.byte	0x00, 0xf0, 0x11, 0x00


	//----- nvinfo : EIATTR_KPARAM_INFO
	.align		4
.L_20:
        /*0028*/ 	.byte	0x04, 0x17
        /*002a*/ 	.short	(.L_22 - .L_21)
.L_21:
        /*002c*/ 	.word	0x00000000
        /*0030*/ 	.short	0x0000
        /*0032*/ 	.short	0x0000
        /*0034*/ 	.byte	0x00, 0xf5, 0x21, 0x00


	//----- nvinfo : EIATTR_SPARSE_MMA_MASK
	.align		4
.L_22:
        /*0038*/ 	.byte	0x03, 0x50
        /*003a*/ 	.short	0x0000


	//----- nvinfo : EIATTR_MAXREG_COUNT
	.align		4
        /*003c*/ 	.byte	0x03, 0x1b
        /*003e*/ 	.short	0x00ff


	//----- nvinfo : EIATTR_MERCURY_ISA_VERSION
	.align		4
        /*0040*/ 	.byte	0x03, 0x5f
        /*0042*/ 	.short	0x0101


	//----- nvinfo : EIATTR_VRC_CTA_INIT_COUNT
	.align		4
        /*0044*/ 	.byte	0x02, 0x4a
	.zero		1
	.zero		1


	//----- nvinfo : EIATTR_EXIT_INSTR_OFFSETS
	.align		4
        /*0048*/ 	.byte	0x04, 0x1c
        /*004a*/ 	.short	(.L_24 - .L_23)


	//   ....[0]....
.L_23:
        /*004c*/ 	.word	0x00000070


	//   ....[1]....
        /*0050*/ 	.word	0x000000a0


	//   ....[2]....
        /*0054*/ 	.word	0x00000ff0


	//----- nvinfo : EIATTR_CRS_STACK_SIZE
	.align		4
.L_24:
        /*0058*/ 	.byte	0x04, 0x1e
        /*005a*/ 	.short	(.L_26 - .L_25)
.L_25:
        /*005c*/ 	.word	0x00000000


	//----- nvinfo : EIATTR_CBANK_PARAM_SIZE
	.align		4
.L_26:
        /*0060*/ 	.byte	0x03, 0x19
        /*0062*/ 	.short	0x0010


	//----- nvinfo : EIATTR_PARAM_CBANK
	.align		4
        /*0064*/ 	.byte	0x04, 0x0a
        /*0066*/ 	.short	(.L_28 - .L_27)
	.align		4
.L_27:
        /*0068*/ 	.word	index@(.nv.constant0._Z9init_randP17curandStateXORWOWii)
        /*006c*/ 	.short	0x0380
        /*006e*/ 	.short	0x0010


	//----- nvinfo : EIATTR_SW_WAR
	.align		4
.L_28:
        /*0070*/ 	.byte	0x04, 0x36
        /*0072*/ 	.short	(.L_30 - .L_29)
.L_29:
        /*0074*/ 	.word	0x00000008
.L_30:


//--------------------- .nv.callgraph             --------------------------
	.section	.nv.callgraph,"",@"SHT_CUDA_CALLGRAPH"
	.align	4
	.sectionentsize	8
	.align		4
        /*0000*/ 	.word	0x00000000
	.align		4
        /*0004*/ 	.word	0xffffffff
	.align		4
        /*0008*/ 	.word	0x00000000
	.align		4
        /*000c*/ 	.word	0xfffffffe
	.align		4
        /*0010*/ 	.word	0x00000000
	.align		4
        /*0014*/ 	.word	0xfffffffd
	.align		4
        /*0018*/ 	.word	0x00000000
	.align		4
        /*001c*/ 	.word	0xfffffffc


//--------------------- .nv.constant4             --------------------------
	.section	.nv.constant4,"a",@progbits
	.align	8
	.align		8
.nv.constant4:
        /*0000*/ 	.dword	precalc_xorwow_matrix
	.align		8
        /*0008*/ 	.dword	precalc_xorwow_offset_matrix
	.align		8
        /*0010*/ 	.dword	mrg32k3aM1
	.align		8
        /*0018*/ 	.dword	mrg32k3aM2
	.align		8
        /*0020*/ 	.dword	mrg32k3aM1SubSeq
	.align		8
        /*0028*/ 	.dword	mrg32k3aM2SubSeq
	.align		8
        /*0030*/ 	.dword	mrg32k3aM1Seq
	.align		8
        /*0038*/ 	.dword	mrg32k3aM2Seq


//--------------------- .nv.constant3             --------------------------
	.section	.nv.constant3,"a",@progbits
	.align	8
.nv.constant3:
	.type		__cr_lgamma_table,@object
	.size		__cr_lgamma_table,(.L_8 - __cr_lgamma_table)
__cr_lgamma_table:
        /*0000*/ 	.byte	0x00, 0x00, 0x00, 0x00, 0x00, 0x00, 0x00, 0x00, 0x00, 0x00, 0x00, 0x00, 0x00, 0x00, 0x00, 0x00
        /*0010*/ 	.byte	0xef, 0x39, 0xfa, 0xfe, 0x42, 0x2e, 0xe6, 0x3f, 0x02, 0x20, 0x2a, 0xfa, 0x0b, 0xab, 0xfc, 0x3f
        /*0020*/ 	.byte	0xf9, 0x2c, 0x92, 0x7c, 0xa7, 0x6c, 0x09, 0x40, 0xc9, 0x79, 0x44, 0x3c, 0x64, 0x26, 0x13, 0x40
        /*0030*/ 	.byte	0xca, 0x01, 0xcf, 0x3a, 0x27, 0x51, 0x1a, 0x40, 0x30, 0xcc, 0x2d, 0xf3, 0xe1, 0x0c, 0x21, 0x40
        /*0040*/ 	.byte	0x0d, 0xb7, 0xfc, 0x82, 0x8e, 0x35, 0x25, 0x40
.L_8:


//--------------------- .text._Z9init_randP17curandStateXORWOWii --------------------------
	.section	.text._Z9init_randP17curandStateXORWOWii,"ax",@progbits
	.align	128
        .global         _Z9init_randP17curandStateXORWOWii
        .type           _Z9init_randP17curandStateXORWOWii,@function
        .size           _Z9init_randP17curandStateXORWOWii,(.L_x_11 - _Z9init_randP17curandStateXORWOWii)
        .other          _Z9init_randP17curandStateXORWOWii,@"STO_CUDA_ENTRY STV_DEFAULT"
_Z9init_randP17curandStateXORWOWii:
.text._Z9init_randP17curandStateXORWOWii:
[----:B------:R-:W-:Y:S01]  /*0000*/  LDC R1, c[0x0][0x37c] ;  /* 0x0000df00ff017b82 */ /* 0x000fe20000000800 */
[----:B------:R-:W0:Y:S07]  /*0010*/  S2R R0, SR_TID.X ;  /* 0x0000000000007919 */ /* 0x000e2e0000002100 */
[----:B------:R-:W0:Y:S01]  /*0020*/  S2UR UR4, SR_CTAID.X ;  /* 0x00000000000479c3 */ /* 0x000e220000002500 */
[----:B------:R-:W1:Y:S07]  /*0030*/  LDCU UR5, c[0x0][0x388] ;  /* 0x00007100ff0577ac */ /* 0x000e6e0008000800 */
[----:B------:R-:W0:Y:S02]  /*0040*/  LDC R13, c[0x0][0x360] ;  /* 0x0000d800ff0d7b82 */ /* 0x000e240000000800 */
[----:B0-----:R-:W-:-:S05]  /*0050*/  IMAD R0, R13, UR4, R0 ;  /* 0x000000040d007c24 */ /* 0x001fca000f8e0200 */
[----:B-1----:R-:W-:-:S13]  /*0060*/  ISETP.GE.AND P0, PT, R0, UR5, PT ;  /* 0x0000000500007c0c */ /* 0x002fda000bf06270 */
[----:B------:R-:W-:Y:S05]  /*0070*/  @P0 EXIT ;  /* 0x000000000000094d */ /* 0x000fea0003800000 */
[----:B------:R-:W0:Y:S02]  /*0080*/  LDC R2, c[0x0][0x38c] ;  /* 0x0000e300ff027b82 */ /* 0x000e240000000800 */
[----:B0-----:R-:W-:-:S13]  /*0090*/  ISETP.GE.AND P0, PT, R2, 0x1, PT ;  /* 0x000000010200780c */ /* 0x001fda0003f06270 */
[----:B------:R-:W-:Y:S05]  /*00a0*/  @!P0 EXIT ;  /* 0x000000000000894d */ /* 0x000fea0003800000 */
[----:B------:R-:W0:Y:S01]  /*00b0*/  LDCU UR4, c[0x0][0x370] ;  /* 0x00006e00ff0477ac */ /* 0x000e220008000800 */
[----:B------:R-:W1:Y:S01]  /*00c0*/  LDCU.64 UR6, c[0x0][0x358] ;  /* 0x00006b00ff0677ac */ /* 0x000e620008000a00 */
[----:B0-----:R-:W-:-:S07]  /*00d0*/  IMAD R13, R13, UR4, RZ ;  /* 0x000000040d0d7c24 */ /* 0x001fce000f8e02ff */
.L_x_9:
[----:B------:R-:W-:Y:S01]  /*00e0*/  SHF.R.S32.HI R12, RZ, 0x1f, R0 ;  /* 0x0000001fff0c7819 */ /* 0x000fe20000011400 */
[----:B01----:R-:W-:-:S07]  /*00f0*/  IMAD.MOV.U32 R5, RZ, RZ, RZ ;  /* 0x000000ffff057224 */ /* 0x003fce00078e00ff */
.L_x_8:
[----:B01----:R-:W0:Y:S01]  /*0100*/  LDC.64 R2, c[0x0][0x380] ;  /* 0x0000e000ff027b82 */ /* 0x003e220000000a00 */
[----:B------:R-:W2:Y:S01]  /*0110*/  LDCU UR4, c[0x0][0x38c] ;  /* 0x00007180ff0477ac */ /* 0x000ea20008000800 */
[----:B------:R-:W-:Y:S01]  /*0120*/  VIADD R14, R5, 0x1 ;  /* 0x00000001050e7836 */ /* 0x000fe20000000000 */
[----:B------:R-:W-:Y:S01]  /*0130*/  ISETP.NE.AND P0, PT, R0, RZ, PT ;  /* 0x000000ff0000720c */ /* 0x000fe20003f05270 */
[----:B------:R-:W-:Y:S01]  /*0140*/  IMAD.MOV.U32 R9, RZ, RZ, -0x75bd8fc ;  /* 0xf8a42704ff097424 */ /* 0x000fe200078e00ff */
[----:B------:R-:W-:Y:S01]  /*0150*/  BSSY.RECONVERGENT B0, `(.L_x_0) ;  /* 0x00000de000007945 */ /* 0x000fe20003800200 */
[----:B------:R-:W-:Y:S01]  /*0160*/  IMAD.MOV.U32 R10, RZ, RZ, -0x23270784 ;  /* 0xdcd8f87cff0a7424 */ /* 0x000fe200078e00ff */
[----:B------:R-:W-:-:S05]  /*0170*/  LOP3.LUT R4, R14, 0xaad26b49, RZ, 0x3c, !PT ;  /* 0xaad26b490e047812 */ /* 0x000fca00078e3cff */
[----:B------:R-:W-:-:S04]  /*0180*/  IMAD R4, R4, 0x4182bed5, RZ ;  /* 0x4182bed504047824 */ /* 0x000fc800078e02ff */
[C---:B------:R-:W-:Y:S01]  /*0190*/  VIADD R6, R4.reuse, 0xd9f6dc18 ;  /* 0xd9f6dc1804067836 */ /* 0x040fe20000000000 */
[C---:B------:R-:W-:Y:S01]  /*01a0*/  LOP3.LUT R8, R4.reuse, 0x159a55e5, RZ, 0x3c, !PT ;  /* 0x159a55e504087812 */ /* 0x040fe200078e3cff */
[----:B------:R-:W-:Y:S02]  /*01b0*/  VIADD R7, R4, 0x75bcd15 ;  /* 0x075bcd1504077836 */ /* 0x000fe40000000000 */
[----:B--2---:R-:W-:Y:S02]  /*01c0*/  IMAD R5, R0, UR4, R5 ;  /* 0x0000000400057c24 */ /* 0x004fe4000f8e0205 */
[----:B------:R-:W-:Y:S02]  /*01d0*/  VIADD R11, R4, 0x583f19 ;  /* 0x00583f19040b7836 */ /* 0x000fe40000000000 */
[----:B0-----:R-:W-:-:S05]  /*01e0*/  IMAD.WIDE R2, R5, 0x30, R2 ;  /* 0x0000003005027825 */ /* 0x001fca00078e0202 */
[----:B-1----:R0:W-:Y:S04]  /*01f0*/  STG.E.64 desc[UR6][R2.64], R6 ;  /* 0x0000000602007986 */ /* 0x0021e8000c101b06 */
[----:B------:R0:W-:Y:S04]  /*0200*/  STG.E.64 desc[UR6][R2.64+0x8], R8 ;  /* 0x0000080802007986 */ /* 0x0001e8000c101b06 */
[----:B------:R0:W-:Y:S01]  /*0210*/  STG.E.64 desc[UR6][R2.64+0x10], R10 ;  /* 0x0000100a02007986 */ /* 0x0001e2000c101b06 */
[----:B------:R-:W-:Y:S05]  /*0220*/  @!P0 BRA `(.L_x_1) ;  /* 0x0000000c00408947 */ /* 0x000fea0003800000 */
[----:B------:R-:W-:Y:S02]  /*0230*/  IMAD.MOV.U32 R15, RZ, RZ, RZ ;  /* 0x000000ffff0f7224 */ /* 0x000fe400078e00ff */
[----:B------:R-:W-:Y:S02]  /*0240*/  IMAD.MOV.U32 R16, RZ, RZ, R0 ;  /* 0x000000ffff107224 */ /* 0x000fe400078e0000 */
[----:B------:R-:W-:-:S07]  /*0250*/  IMAD.MOV.U32 R17, RZ, RZ, R12 ;  /* 0x000000ffff117224 */ /* 0x000fce00078e000c */
.L_x_7:
[----:B------:R-:W-:Y:S01]  /*0260*/  LOP3.LUT R18, R16, 0x3, RZ, 0xc0, !PT ;  /* 0x0000000310127812 */ /* 0x000fe200078ec0ff */
[----:B------:R-:W-:Y:S03]  /*0270*/  BSSY.RECONVERGENT B1, `(.L_x_2) ;  /* 0x00000c5000017945 */ /* 0x000fe60003800200 */
[----:B------:R-:W-:-:S04]  /*0280*/  ISETP.NE.U32.AND P0, PT, R18, RZ, PT ;  /* 0x000000ff1200720c */ /* 0x000fc80003f05070 */
[----:B------:R-:W-:-:S13]  /*0290*/  ISETP.NE.AND.EX P0, PT, RZ, RZ, PT, P0 ;  /* 0x000000ffff00720c */ /* 0x000fda0003f05300 */
[----:B-1----:R-:W-:Y:S05]  /*02a0*/  @!P0 BRA `(.L_x_3) ;  /* 0x0000000c00048947 */ /* 0x002fea0003800000 */
[----:B------:R-:W1:Y:S01]  /*02b0*/  LDC.64 R4, c[0x4][RZ] ;  /* 0x01000000ff047b82 */ /* 0x000e620000000a00 */
[----:B------:R-:W-:Y:S02]  /*02c0*/  IMAD.MOV.U32 R19, RZ, RZ, RZ ;  /* 0x000000ffff137224 */ /* 0x000fe400078e00ff */
[----:B-1----:R-:W-:-:S07]  /*02d0*/  IMAD.WIDE.U32 R4, R15, 0xc80, R4 ;  /* 0x00000c800f047825 */ /* 0x002fce00078e0004 */
.L_x_6:
[----:B-1----:R-:W-:Y:S01]  /*02e0*/  IMAD.MOV.U32 R21, RZ, RZ, RZ ;  /* 0x000000ffff157224 */ /* 0x002fe200078e00ff */
[----:B0-----:R-:W-:Y:S01]  /*02f0*/  CS2R R6, SRZ ;  /* 0x0000000000067805 */ /* 0x001fe2000001ff00 */
[----:B------:R-:W-:Y:S01]  /*0300*/  IMAD.MOV.U32 R23, RZ, RZ, RZ ;  /* 0x000000ffff177224 */ /* 0x000fe200078e00ff */
[----:B------:R-:W-:-:S07]  /*0310*/  CS2R R8, SRZ ;  /* 0x0000000000087805 */ /* 0x000fce000001ff00 */
.L_x_5:
[----:B------:R-:W-:-:S05]  /*0320*/  IMAD.WIDE.U32 R10, R23, 0x4, R2 ;  /* 0x00000004170a7825 */ /* 0x000fca00078e0002 */
[----:B------:R0:W5:Y:S01]  /*0330*/  LDG.E R20, desc[UR6][R10.64+0x4] ;  /* 0x000004060a147981 */ /* 0x000162000c1e1900 */
[----:B------:R-:W-:Y:S02]  /*0340*/  IMAD.SHL.U32 R22, R23, 0x20, RZ ;  /* 0x0000002017167824 */ /* 0x000fe400078e00ff */
[----:B------:R-:W-:-:S07]  /*0350*/  IMAD.MOV.U32 R25, RZ, RZ, RZ ;  /* 0x000000ffff197224 */ /* 0x000fce00078e00ff */
.L_x_4:
[----:B-----5:R-:W-:Y:S01]  /*0360*/  SHF.R.U32.HI R26, RZ, R25, R20 ;  /* 0x00000019ff1a7219 */ /* 0x020fe20000011614 */
[----:B0-----:R-:W-:-:S03]  /*0370*/  IMAD.IADD R10, R22, 0x1, R25 ;  /* 0x00000001160a7824 */ /* 0x001fc600078e0219 */
[----:B------:R-:W-:-:S04]  /*0380*/  LOP3.LUT R11, R26, 0x1, RZ, 0xc0, !PT ;  /* 0x000000011a0b7812 */ /* 0x000fc800078ec0ff */
[----:B------:R-:W-:Y:S01]  /*0390*/  ISETP.NE.U32.AND P0, PT, R11, 0x1, PT ;  /* 0x000000010b00780c */ /* 0x000fe20003f05070 */
[----:B------:R-:W-:-:S04]  /*03a0*/  IMAD R11, R10, 0x5, RZ ;  /* 0x000000050a0b7824 */ /* 0x000fc800078e02ff */
[----:B------:R-:W-:-:S08]  /*03b0*/  IMAD.WIDE.U32 R10, R11, 0x4, R4 ;  /* 0x000000040b0a7825 */ /* 0x000fd000078e0004 */
[----:B------:R-:W2:Y:S04]  /*03c0*/  @!P0 LDG.E R29, desc[UR6][R10.64+0xc] ;  /* 0x00000c060a1d8981 */ /* 0x000ea8000c1e1900 */
[----:B------:R-:W3:Y:S04]  /*03d0*/  @!P0 LDG.E R24, desc[UR6][R10.64] ;  /* 0x000000060a188981 */ /* 0x000ee8000c1e1900 */
[----:B------:R-:W4:Y:S04]  /*03e0*/  @!P0 LDG.E R28, desc[UR6][R10.64+0x8] ;  /* 0x000008060a1c8981 */ /* 0x000f28000c1e1900 */
[----:B------:R-:W4:Y:S01]  /*03f0*/  @!P0 LDG.E R27, desc[UR6][R10.64+0x4] ;  /* 0x000004060a1b8981 */ /* 0x000f22000c1e1900 */
[----:B------:R-:W-:-:S02]  /*0400*/  R2P PR, R26, 0x7e ;  /* 0x0000007e1a007804 */ /* 0x000fc40000000000 */
[----:B--2---:R-:W-:Y:S02]  /*0410*/  @!P0 LOP3.LUT R6, R6, R29, RZ, 0x3c, !PT ;  /* 0x0000001d06068212 */ /* 0x004fe400078e3cff */
[----:B------:R-:W2:Y:S01]  /*0420*/  @!P0 LDG.E R29, desc[UR6][R10.64+0x10] ;  /* 0x000010060a1d8981 */ /* 0x000ea2000c1e1900 */
[----:B---3--:R-:W-:-:S08]  /*0430*/  @!P0 LOP3.LUT R21, R21, R24, RZ, 0x3c, !PT ;  /* 0x0000001815158212 */ /* 0x008fd000078e3cff */
[----:B------:R-:W3:Y:S01]  /*0440*/  @P1 LDG.E R24, desc[UR6][R10.64+0x24] ;  /* 0x000024060a181981 */ /* 0x000ee2000c1e1900 */
[----:B----4-:R-:W-:-:S03]  /*0450*/  @!P0 LOP3.LUT R9, R9, R28, RZ, 0x3c, !PT ;  /* 0x0000001c09098212 */ /* 0x010fc600078e3cff */
[----:B------:R-:W4:Y:S01]  /*0460*/  @P2 LDG.E R28, desc[UR6][R10.64+0x38] ;  /* 0x000038060a1c2981 */ /* 0x000f22000c1e1900 */
[----:B------:R-:W-:-:S03]  /*0470*/  @!P0 LOP3.LUT R8, R8, R27, RZ, 0x3c, !PT ;  /* 0x0000001b08088212 */ /* 0x000fc600078e3cff */
[----:B------:R-:W4:Y:S01]  /*0480*/  @P3 LDG.E R27, desc[UR6][R10.64+0x4c] ;  /* 0x00004c060a1b3981 */ /* 0x000f22000c1e1900 */
[----:B--2---:R-:W-:-:S03]  /*0490*/  @!P0 LOP3.LUT R7, R7, R29, RZ, 0x3c, !PT ;  /* 0x0000001d07078212 */ /* 0x004fc600078e3cff */
[----:B------:R-:W2:Y:S01]  /*04a0*/  @P6 LDG.E R29, desc[UR6][R10.64+0x88] ;  /* 0x000088060a1d6981 */ /* 0x000ea2000c1e1900 */
[----:B---3--:R-:W-:-:S03]  /*04b0*/  @P1 LOP3.LUT R7, R7, R24, RZ, 0x3c, !PT ;  /* 0x0000001807071212 */ /* 0x008fc600078e3cff */
[----:B------:R-:W3:Y:S01]  /*04c0*/  @P1 LDG.E R24, desc[UR6][R10.64+0x14] ;  /* 0x000014060a181981 */ /* 0x000ee2000c1e1900 */
[----:B----4-:R-:W-:-:S03]  /*04d0*/  @P2 LOP3.LUT R7, R7, R28, RZ, 0x3c, !PT ;  /* 0x0000001c07072212 */ /* 0x010fc600078e3cff */
[----:B------:R-:W4:Y:S01]  /*04e0*/  @P4 LDG.E R28, desc[UR6][R10.64+0x60] ;  /* 0x000060060a1c4981 */ /* 0x000f22000c1e1900 */
[----:B------:R-:W-:-:S03]  /*04f0*/  @P3 LOP3.LUT R7, R7, R27, RZ, 0x3c, !PT ;  /* 0x0000001b07073212 */ /* 0x000fc600078e3cff */
[----:B------:R-:W2:Y:S01]  /*0500*/  @P5 LDG.E R27, desc[UR6][R10.64+0x74] ;  /* 0x000074060a1b5981 */ /* 0x000ea2000c1e1900 */
[----:B----4-:R-:W-:Y:S02]  /*0510*/  @P4 LOP3.LUT R7, R7, R28, RZ, 0x3c, !PT ;  /* 0x0000001c07074212 */ /* 0x010fe400078e3cff */
[----:B---3--:R-:W-:Y:S01]  /*0520*/  @P1 LOP3.LUT R21, R21, R24, RZ, 0x3c, !PT ;  /* 0x0000001815151212 */ /* 0x008fe200078e3cff */
[----:B------:R-:W3:Y:S01]  /*0530*/  @P2 LDG.E R28, desc[UR6][R10.64+0x28] ;  /* 0x000028060a1c2981 */ /* 0x000ee2000c1e1900 */
[----:B--2---:R-:W-:-:S03]  /*0540*/  @P5 LOP3.LUT R7, R7, R27, RZ, 0x3c, !PT ;  /* 0x0000001b07075212 */ /* 0x004fc600078e3cff */
[----:B------:R-:W2:Y:S01]  /*0550*/  @P1 LDG.E R27, desc[UR6][R10.64+0x18] ;  /* 0x000018060a1b1981 */ /* 0x000ea2000c1e1900 */
[----:B------:R-:W-:-:S03]  /*0560*/  @P6 LOP3.LUT R7, R7, R29, RZ, 0x3c, !PT ;  /* 0x0000001d07076212 */ /* 0x000fc600078e3cff */
[----:B------:R-:W4:Y:S04]  /*0570*/  @P1 LDG.E R24, desc[UR6][R10.64+0x1c] ;  /* 0x00001c060a181981 */ /* 0x000f28000c1e1900 */
[----:B------:R-:W4:Y:S01]  /*0580*/  @P1 LDG.E R29, desc[UR6][R10.64+0x20] ;  /* 0x000020060a1d1981 */ /* 0x000f22000c1e1900 */
[----:B---3--:R-:W-:-:S03]  /*0590*/  @P2 LOP3.LUT R21, R21, R28, RZ, 0x3c, !PT ;  /* 0x0000001c15152212 */ /* 0x008fc600078e3cff */
[----:B------:R-:W3:Y:S01]  /*05a0*/  @P3 LDG.E R28, desc[UR6][R10.64+0x3c] ;  /* 0x00003c060a1c3981 */ /* 0x000ee2000c1e1900 */
[----:B--2---:R-:W-:-:S03]  /*05b0*/  @P1 LOP3.LUT R8, R8, R27, RZ, 0x3c, !PT ;  /* 0x0000001b08081212 */ /* 0x004fc600078e3cff */
[----:B------:R-:W2:Y:S01]  /*05c0*/  @P2 LDG.E R27, desc[UR6][R10.64+0x2c] ;  /* 0x00002c060a1b2981 */ /* 0x000ea2000c1e1900 */
[----:B----4-:R-:W-:-:S03]  /*05d0*/  @P1 LOP3.LUT R9, R9, R24, RZ, 0x3c, !PT ;  /* 0x0000001809091212 */ /* 0x010fc600078e3cff */
[----:B------:R-:W4:Y:S01]  /*05e0*/  @P2 LDG.E R24, desc[UR6][R10.64+0x30] ;  /* 0x000030060a182981 */ /* 0x000f22000c1e1900 */
[----:B------:R-:W-:-:S03]  /*05f0*/  @P1 LOP3.LUT R6, R6, R29, RZ, 0x3c, !PT ;  /* 0x0000001d06061212 */ /* 0x000fc600078e3cff */
        /* <DEDUP_REMOVED lines=25> */
[----:B------:R-:W-:Y:S02]  /*0790*/  LOP3.LUT P0, RZ, R26, 0x80, RZ, 0xc0, !PT ;  /* 0x000000801aff7812 */ /* 0x000fe4000780c0ff */
[----:B---3--:R-:W-:-:S11]  /*07a0*/  @P6 LOP3.LUT R21, R21, R28, RZ, 0x3c, !PT ;  /* 0x0000001c15156212 */ /* 0x008fd600078e3cff */
        /* <DEDUP_REMOVED lines=15> */
[----:B---3--:R-:W-:Y:S02]  /*08a0*/  @P0 LOP3.LUT R7, R7, R28, RZ, 0x3c, !PT ;  /* 0x0000001c07070212 */ /* 0x008fe400078e3cff */
[----:B--2---:R-:W-:Y:S02]  /*08b0*/  @P0 LOP3.LUT R8, R8, R27, RZ, 0x3c, !PT ;  /* 0x0000001b08080212 */ /* 0x004fe400078e3cff */
[----:B----4-:R-:W-:Y:S02]  /*08c0*/  @P0 LOP3.LUT R9, R9, R24, RZ, 0x3c, !PT ;  /* 0x0000001809090212 */ /* 0x010fe400078e3cff */
[----:B------:R-:W-:Y:S02]  /*08d0*/  @P0 LOP3.LUT R6, R6, R29, RZ, 0x3c, !PT ;  /* 0x0000001d06060212 */ /* 0x000fe400078e3cff */
[----:B------:R-:W-:-:S13]  /*08e0*/  R2P PR, R26.B1, 0x7f ;  /* 0x0000007f1a007804 */ /* 0x000fda0000001000 */
[----:B------:R-:W2:Y:S04]  /*08f0*/  @P0 LDG.E R24, desc[UR6][R10.64+0xa0] ;  /* 0x0000a0060a180981 */ /* 0x000ea8000c1e1900 */
[----:B------:R-:W3:Y:S04]  /*0900*/  @P0 LDG.E R27, desc[UR6][R10.64+0xa4] ;  /* 0x0000a4060a1b0981 */ /* 0x000ee8000c1e1900 */
[----:B------:R-:W4:Y:S04]  /*0910*/  @P0 LDG.E R29, desc[UR6][R10.64+0xac] ;  /* 0x0000ac060a1d0981 */ /* 0x000f28000c1e1900 */
[----:B------:R-:W4:Y:S01]  /*0920*/  @P0 LDG.E R28, desc[UR6][R10.64+0xb0] ;  /* 0x0000b0060a1c0981 */ /* 0x000f22000c1e1900 */
[----:B--2---:R-:W-:-:S03]  /*0930*/  @P0 LOP3.LUT R21, R21, R24, RZ, 0x3c, !PT ;  /* 0x0000001815150212 */ /* 0x004fc600078e3cff */
[----:B------:R-:W2:Y:S01]  /*0940*/  @P0 LDG.E R24, desc[UR6][R10.64+0xa8] ;  /* 0x0000a8060a180981 */ /* 0x000ea2000c1e1900 */
[----:B---3--:R-:W-:-:S03]  /*0950*/  @P0 LOP3.LUT R8, R8, R27, RZ, 0x3c, !PT ;  /* 0x0000001b08080212 */ /* 0x008fc600078e3cff */
[----:B------:R-:W3:Y:S01]  /*0960*/  @P1 LDG.E R27, desc[UR6][R10.64+0xb8] ;  /* 0x0000b8060a1b1981 */ /* 0x000ee2000c1e1900 */
[----:B----4-:R-:W-:-:S03]  /*0970*/  @P0 LOP3.LUT R6, R6, R29, RZ, 0x3c, !PT ;  /* 0x0000001d06060212 */ /* 0x010fc600078e3cff */
[----:B------:R-:W4:Y:S01]  /*0980*/  @P1 LDG.E R29, desc[UR6][R10.64+0xc0] ;  /* 0x0000c0060a1d1981 */ /* 0x000f22000c1e1900 */
[----:B------:R-:W-:-:S03]  /*0990*/  @P0 LOP3.LUT R7, R7, R28, RZ, 0x3c, !PT ;  /* 0x0000001c07070212 */ /* 0x000fc600078e3cff */
[----:B------:R-:W4:Y:S01]  /*09a0*/  @P2 LDG.E R28, desc[UR6][R10.64+0xd0] ;  /* 0x0000d0060a1c2981 */ /* 0x000f22000c1e1900 */
[----:B--2---:R-:W-:Y:S02]  /*09b0*/  @P0 LOP3.LUT R9, R9, R24, RZ, 0x3c, !PT ;  /* 0x0000001809090212 */ /* 0x004fe400078e3cff */
[----:B------:R-:W-:Y:S01]  /*09c0*/  LOP3.LUT P0, RZ, R26, 0x8000, RZ, 0xc0, !PT ;  /* 0x000080001aff7812 */ /* 0x000fe2000780c0ff */
[----:B------:R-:W2:Y:S04]  /*09d0*/  @P1 LDG.E R24, desc[UR6][R10.64+0xb4] ;  /* 0x0000b4060a181981 */ /* 0x000ea8000c1e1900 */
[----:B------:R-:W4:Y:S01]  /*09e0*/  @P1 LDG.E R26, desc[UR6][R10.64+0xbc] ;  /* 0x0000bc060a1a1981 */ /* 0x000f22000c1e1900 */
[----:B---3--:R-:W-:-:S03]  /*09f0*/  @P1 LOP3.LUT R8, R8, R27, RZ, 0x3c, !PT ;  /* 0x0000001b08081212 */ /* 0x008fc600078e3cff */
[----:B------:R-:W3:Y:S01]  /*0a00*/  @P2 LDG.E R27, desc[UR6][R10.64+0xcc] ;  /* 0x0000cc060a1b2981 */ /* 0x000ee2000c1e1900 */
[----:B--2---:R-:W-:-:S03]  /*0a10*/  @P1 LOP3.LUT R21, R21, R24, RZ, 0x3c, !PT ;  /* 0x0000001815151212 */ /* 0x004fc600078e3cff */
[----:B------:R-:W2:Y:S01]  /*0a20*/  @P1 LDG.E R24, desc[UR6][R10.64+0xc4] ;  /* 0x0000c4060a181981 */ /* 0x000ea2000c1e1900 */
[----:B----4-:R-:W-:-:S03]  /*0a30*/  @P1 LOP3.LUT R9, R9, R26, RZ, 0x3c, !PT ;  /* 0x0000001a09091212 */ /* 0x010fc600078e3cff */
[----:B------:R-:W4:Y:S01]  /*0a40*/  @P2 LDG.E R26, desc[UR6][R10.64+0xc8] ;  /* 0x0000c8060a1a2981 */ /* 0x000f22000c1e1900 */
[----:B---3--:R-:W-:-:S03]  /*0a50*/  @P2 LOP3.LUT R8, R8, R27, RZ, 0x3c, !PT ;  /* 0x0000001b08082212 */ /* 0x008fc600078e3cff */
[----:B------:R-:W3:Y:S01]  /*0a60*/  @P2 LDG.E R27, desc[UR6][R10.64+0xd4] ;  /* 0x0000d4060a1b2981 */ /* 0x000ee2000c1e1900 */
[----:B--2---:R-:W-:-:S03]  /*0a70*/  @P1 LOP3.LUT R7, R7, R24, RZ, 0x3c, !PT ;  /* 0x0000001807071212 */ /* 0x004fc600078e3cff */
[----:B------:R-:W2:Y:S01]  /*0a80*/  @P2 LDG.E R24, desc[UR6][R10.64+0xd8] ;  /* 0x0000d8060a182981 */ /* 0x000ea2000c1e1900 */
[----:B----4-:R-:W-:-:S03]  /*0a90*/  @P2 LOP3.LUT R21, R21, R26, RZ, 0x3c, !PT ;  /* 0x0000001a15152212 */ /* 0x010fc600078e3cff */
[----:B------:R-:W4:Y:S01]  /*0aa0*/  @P3 LDG.E R26, desc[UR6][R10.64+0xdc] ;  /* 0x0000dc060a1a3981 */ /* 0x000f22000c1e1900 */
[----:B------:R-:W-:Y:S02]  /*0ab0*/  @P1 LOP3.LUT R6, R6, R29, RZ, 0x3c, !PT ;  /* 0x0000001d06061212 */ /* 0x000fe400078e3cff */
[----:B------:R-:W-:Y:S01]  /*0ac0*/  @P2 LOP3.LUT R9, R9, R28, RZ, 0x3c, !PT ;  /* 0x0000001c09092212 */ /* 0x000fe200078e3cff */
[----:B------:R-:W4:Y:S01]  /*0ad0*/  @P3 LDG.E R29, desc[UR6][R10.64+0xe0] ;  /* 0x0000e0060a1d3981 */ /* 0x000f22000c1e1900 */
[----:B---3--:R-:W-:-:S03]  /*0ae0*/  @P2 LOP3.LUT R6, R6, R27, RZ, 0x3c, !PT ;  /* 0x0000001b06062212 */ /* 0x008fc600078e3cff */
[----:B------:R-:W3:Y:S04]  /*0af0*/  @P3 LDG.E R27, desc[UR6][R10.64+0xe8] ;  /* 0x0000e8060a1b3981 */ /* 0x000ee8000c1e1900 */
        /* <DEDUP_REMOVED lines=39> */
[----:B------:R-:W-:Y:S01]  /*0d70*/  VIADD R25, R25, 0x10 ;  /* 0x0000001019197836 */ /* 0x000fe20000000000 */
[----:B--2---:R-:W-:Y:S02]  /*0d80*/  @P6 LOP3.LUT R7, R7, R24, RZ, 0x3c, !PT ;  /* 0x0000001807076212 */ /* 0x004fe400078e3cff */
[----:B------:R-:W2:Y:S01]  /*0d90*/  @P0 LDG.E R24, desc[UR6][R10.64+0x134] ;  /* 0x000134060a180981 */ /* 0x000ea2000c1e1900 */
[----:B----4-:R-:W-:-:S03]  /*0da0*/  @P0 LOP3.LUT R21, R21, R26, RZ, 0x3c, !PT ;  /* 0x0000001a15150212 */ /* 0x010fc600078e3cff */
[----:B------:R-:W4:Y:S01]  /*0db0*/  @P0 LDG.E R26, desc[UR6][R10.64+0x13c] ;  /* 0x00013c060a1a0981 */ /* 0x000f22000c1e1900 */
[----:B------:R-:W-:Y:S02]  /*0dc0*/  ISETP.NE.AND P1, PT, R25, 0x20, PT ;  /* 0x000000201900780c */ /* 0x000fe40003f25270 */
[----:B------:R-:W-:Y:S02]  /*0dd0*/  @P6 LOP3.LUT R9, R9, R28, RZ, 0x3c, !PT ;  /* 0x0000001c09096212 */ /* 0x000fe400078e3cff */
[----:B------:R-:W-:Y:S02]  /*0de0*/  @P0 LOP3.LUT R8, R8, R29, RZ, 0x3c, !PT ;  /* 0x0000001d08080212 */ /* 0x000fe400078e3cff */
[----:B---3--:R-:W-:Y:S02]  /*0df0*/  @P0 LOP3.LUT R6, R6, R27, RZ, 0x3c, !PT ;  /* 0x0000001b06060212 */ /* 0x008fe400078e3cff */
[----:B--2---:R-:W-:Y:S02]  /*0e00*/  @P0 LOP3.LUT R9, R9, R24, RZ, 0x3c, !PT ;  /* 0x0000001809090212 */ /* 0x004fe400078e3cff */
[----:B----4-:R-:W-:-:S03]  /*0e10*/  @P0 LOP3.LUT R7, R7, R26, RZ, 0x3c, !PT ;  /* 0x0000001a07070212 */ /* 0x010fc600078e3cff */
[----:B------:R-:W-:Y:S05]  /*0e20*/  @P1 BRA `(.L_x_4) ;  /* 0xfffffff4004c1947 */ /* 0x000fea000383ffff */
[----:B------:R-:W-:-:S05]  /*0e30*/  VIADD R23, R23, 0x1 ;  /* 0x0000000117177836 */ /* 0x000fca0000000000 */
[----:B------:R-:W-:-:S13]  /*0e40*/  ISETP.NE.AND P0, PT, R23, 0x5, PT ;  /* 0x000000051700780c */ /* 0x000fda0003f05270 */
[----:B------:R-:W-:Y:S05]  /*0e50*/  @P0 BRA `(.L_x_5) ;  /* 0xfffffff400300947 */ /* 0x000fea000383ffff */
[----:B------:R1:W-:Y:S01]  /*0e60*/  STG.E.64 desc[UR6][R2.64+0x8], R8 ;  /* 0x0000080802007986 */ /* 0x0003e2000c101b06 */
[----:B------:R-:W-:-:S03]  /*0e70*/  VIADD R19, R19, 0x1 ;  /* 0x0000000113137836 */ /* 0x000fc60000000000 */
[----:B------:R1:W-:Y:S02]  /*0e80*/  STG.E.64 desc[UR6][R2.64+0x10], R6 ;  /* 0x0000100602007986 */ /* 0x0003e4000c101b06 */
[----:B------:R-:W-:Y:S02]  /*0e90*/  ISETP.GE.U32.AND P0, PT, R19, R18, PT ;  /* 0x000000121300720c */ /* 0x000fe40003f06070 */
[----:B------:R1:W-:Y:S11]  /*0ea0*/  STG.E desc[UR6][R2.64+0x4], R21 ;  /* 0x0000041502007986 */ /* 0x0003f6000c101906 */
[----:B------:R-:W-:Y:S05]  /*0eb0*/  @!P0 BRA `(.L_x_6) ;  /* 0xfffffff400088947 */ /* 0x000fea000383ffff */
.L_x_3:
[----:B------:R-:W-:Y:S05]  /*0ec0*/  BSYNC.RECONVERGENT B1 ;  /* 0x0000000000017941 */ /* 0x000fea0003800200 */
.L_x_2:
[C---:B------:R-:W-:Y:S01]  /*0ed0*/  ISETP.GT.U32.AND P0, PT, R16.reuse, 0x3, PT ;  /* 0x000000031000780c */ /* 0x040fe20003f04070 */
[----:B------:R-:W-:Y:S01]  /*0ee0*/  VIADD R15, R15, 0x1 ;  /* 0x000000010f0f7836 */ /* 0x000fe20000000000 */
[--C-:B------:R-:W-:Y:S02]  /*0ef0*/  SHF.R.U64 R16, R16, 0x2, R17.reuse ;  /* 0x0000000210107819 */ /* 0x100fe40000001211 */
[----:B------:R-:W-:Y:S02]  /*0f00*/  ISETP.GT.U32.AND.EX P0, PT, R17, RZ, PT, P0 ;  /* 0x000000ff1100720c */ /* 0x000fe40003f04100 */
[----:B------:R-:W-:-:S11]  /*0f10*/  SHF.R.U32.HI R17, RZ, 0x2, R17 ;  /* 0x00000002ff117819 */ /* 0x000fd60000011611 */
[----:B------:R-:W-:Y:S05]  /*0f20*/  @P0 BRA `(.L_x_7) ;  /* 0xfffffff000cc0947 */ /* 0x000fea000383ffff */
.L_x_1:
[----:B------:R-:W-:Y:S05]  /*0f30*/  BSYNC.RECONVERGENT B0 ;  /* 0x0000000000007941 */ /* 0x000fea0003800200 */
.L_x_0:
[----:B------:R-:W2:Y:S01]  /*0f40*/  LDCU UR4, c[0x0][0x38c] ;  /* 0x00007180ff0477ac */ /* 0x000ea20008000800 */
[----:B------:R3:W-:Y:S01]  /*0f50*/  STG.E.64 desc[UR6][R2.64+0x18], RZ ;  /* 0x000018ff02007986 */ /* 0x0007e2000c101b06 */
[----:B------:R-:W-:-:S03]  /*0f60*/  IMAD.MOV.U32 R5, RZ, RZ, R14 ;  /* 0x000000ffff057224 */ /* 0x000fc600078e000e */
[----:B------:R3:W-:Y:S04]  /*0f70*/  STG.E desc[UR6][R2.64+0x20], RZ ;  /* 0x000020ff02007986 */ /* 0x0007e8000c101906 */
[----:B------:R3:W-:Y:S01]  /*0f80*/  STG.E.64 desc[UR6][R2.64+0x28], RZ ;  /* 0x000028ff02007986 */ /* 0x0007e2000c101b06 */
[----:B--2---:R-:W-:-:S13]  /*0f90*/  ISETP.NE.AND P0, PT, R14, UR4, PT ;  /* 0x000000040e007c0c */ /* 0x004fda000bf05270 */
[----:B---3--:R-:W-:Y:S05]  /*0fa0*/  @P0 BRA `(.L_x_8) ;  /* 0xfffffff000540947 */ /* 0x008fea000383ffff */
[----:B------:R-:W2:Y:S01]  /*0fb0*/  LDCU UR4, c[0x0][0x388] ;  /* 0x00007100ff0477ac */ /* 0x000ea20008000800 */
[----:B------:R-:W-:-:S05]  /*0fc0*/  IMAD.IADD R0, R13, 0x1, R0 ;  /* 0x000000010d007824 */ /* 0x000fca00078e0200 */
[----:B--2---:R-:W-:-:S13]  /*0fd0*/  ISETP.GE.AND P0, PT, R0, UR4, PT ;  /* 0x0000000400007c0c */ /* 0x004fda000bf06270 */
[----:B------:R-:W-:Y:S05]  /*0fe0*/  @!P0 BRA `(.L_x_9) ;  /* 0xfffffff0003c8947 */ /* 0x000fea000383ffff */
[----:B------:R-:W-:Y:S05]  /*0ff0*/  EXIT ;  /* 0x000000000000794d */ /* 0x000fea0003800000 */
.L_x_10:
[----:B------:R-:W-:-:S00]  /*1000*/  BRA `(.L_x_10) ;  /* 0xfffffffc00fc7947 */ /* 0x000fc0000383ffff */
[----:B------:R-:W-:-:S00]  /*1010*/  NOP ;  /* 0x0000000000007918 */ /* 0x000fc00000000000 */
        /* <DEDUP_REMOVED lines=14> */
.L_x_11:


//--------------------- .nv.global.init           --------------------------
	.section	.nv.global.init,"aw",@progbits
	.align	4
.nv.global.init:
	.type		mrg32k3aM1SubSeq,@object
	.size		mrg32k3aM1SubSeq,(mrg32k3aM2SubSeq - mrg32k3aM1SubSeq)
mrg32k3aM1SubSeq:
        /*0000*/ 	.byte	0x0b, 0xcc, 0xee, 0x04, 0x73, 0x29, 0x8b, 0x6f, 0xf6, 0x53, 0x03, 0xf6, 0x23, 0xf6, 0xea, 0xda
        /* <DEDUP_REMOVED lines=125> */
	.type		mrg32k3aM2SubSeq,@object
	.size		mrg32k3aM2SubSeq,(mrg32k3aM1 - mrg32k3aM2SubSeq)
mrg32k3aM2SubSeq:
        /* <DEDUP_REMOVED lines=126> */
	.type		mrg32k3aM1,@object
	.size		mrg32k3aM1,(mrg32k3aM1Seq - mrg32k3aM1)
mrg32k3aM1:
        /* <DEDUP_REMOVED lines=144> */
	.type		mrg32k3aM1Seq,@object
	.size		mrg32k3aM1Seq,(mrg32k3aM2 - mrg32k3aM1Seq)
mrg32k3aM1Seq:
        /* <DEDUP_REMOVED lines=144> */
	.type		mrg32k3aM2,@object
	.size		mrg32k3aM2,(mrg32k3aM2Seq - mrg32k3aM2)
mrg32k3aM2:
        /* <DEDUP_REMOVED lines=144> */
	.type		mrg32k3aM2Seq,@object
	.size		mrg32k3aM2Seq,(precalc_xorwow_matrix - mrg32k3aM2Seq)
mrg32k3aM2Seq:
        /* <DEDUP_REMOVED lines=144> */
	.type		precalc_xorwow_matrix,@object
	.size		precalc_xorwow_matrix,(precalc_xorwow_offset_matrix - precalc_xorwow_matrix)
precalc_xorwow_matrix:
        /* <DEDUP_REMOVED lines=6400> */
	.type		precalc_xorwow_offset_matrix,@object
	.size		precalc_xorwow_offset_matrix,(.L_1 - precalc_xorwow_offset_matrix)
precalc_xorwow_offset_matrix:
        /* <DEDUP_REMOVED lines=6400> */
.L_1:


//--------------------- .nv.shared.reserved.0     --------------------------
	.section	.nv.shared.reserved.0,"aw",@nobits
	.weak		__nv_reservedSMEM_offset_0_alias
	.size		__nv_reservedSMEM_offset_0_alias, 0, 64
	.other		__nv_reservedSMEM_offset_0_alias,@"STO_CUDA_RESERVED_SHARED STV_DEFAULT"
__nv_reservedSMEM_offset_0_alias:
	.zero		0
	.zero		64


//--------------------- .nv.constant0._Z9init_randP17curandStateXORWOWii --------------------------
	.section	.nv.constant0._Z9init_randP17curandStateXORWOWii,"a",@progbits
	.sectionflags	@""
	.align	4
.nv.constant0._Z9init_randP17curandStateXORWOWii:
	.zero		912


//--------------------- SYMBOLS --------------------------

	.type		.nv.reservedSmem.offset0,@object
	.size		.nv.reservedSmem.offset0,0x4
